//
// Generated by NVIDIA NVVM Compiler
//
// Compiler Build ID: CL-36424714
// Cuda compilation tools, release 13.0, V13.0.88
// Based on NVVM 20.0.0
//

.version 9.0
.target sm_100
.address_size 64

	// .globl	_Z9test_ProgPiS_i

.visible .entry _Z9test_ProgPiS_i(
	.param .u64 .ptr .align 1 _Z9test_ProgPiS_i_param_0,
	.param .u64 .ptr .align 1 _Z9test_ProgPiS_i_param_1,
	.param .u32 _Z9test_ProgPiS_i_param_2
)
{
	.reg .b32 	%r<6>;
	.reg .b64 	%rd<8>;

	ld.param.u64 	%rd1, [_Z9test_ProgPiS_i_param_0];
	ld.param.u64 	%rd2, [_Z9test_ProgPiS_i_param_1];
	cvta.to.global.u64 	%rd3, %rd2;
	cvta.to.global.u64 	%rd4, %rd1;
	mov.u32 	%r1, %tid.x;
	mul.wide.u32 	%rd5, %r1, 4;
	add.s64 	%rd6, %rd4, %rd5;
	ld.global.u32 	%r2, [%rd6+4];
	add.s64 	%rd7, %rd3, %rd5;
	ld.global.u32 	%r3, [%rd7+4];
	bar.sync 	0;
	add.s32 	%r4, %r3, %r2;
	st.global.u32 	[%rd7], %r4;
	sub.s32 	%r5, %r3, %r2;
	st.global.u32 	[%rd6], %r5;
	ret;

}


// ===== COMPILED SASS (sm_100) =====

	.target	sm_100

	.elftype	@"ET_EXEC"


//--------------------- .note.nv.tkinfo           --------------------------
	.section	.note.nv.tkinfo,"",@"SHT_NOTE"
	.sectionflags	@"SHF_NOTE_NV_TKINFO"
	.tkinfo
        /*0018*/ 	.word	0x00000002
        /*0030*/ 	.string	""
        /*0030*/ 	.string	"ptxas"
        /*0030*/ 	.string	"Cuda compilation tools, release 13.0, V13.0.88"
        /*0030*/ 	.string	"Build cuda_13.0.r13.0/compiler.36424714_0"
        /*0030*/ 	.string	"-arch sm_100 -m 64 "



//--------------------- .note.nv.cuinfo           --------------------------
	.section	.note.nv.cuinfo,"",@"SHT_NOTE"
	.sectionflags	@"SHF_NOTE_NV_CUINFO"
        /*0018*/ 	.short	0x0002
        /*001a*/ 	.short	0x0064
        /*001c*/ 	.short	0x0082
	.zero		2


//--------------------- .nv.info                  --------------------------
	.section	.nv.info,"",@"SHT_CUDA_INFO"
	.align	4


	//----- nvinfo : EIATTR_REGCOUNT
	.align		4
        /*0000*/ 	.byte	0x04, 0x2f
        /*0002*/ 	.short	(.L_1 - .L_0)
	.align		4
.L_0:
        /*0004*/ 	.word	index@(_Z9test_ProgPiS_i)
        /*0008*/ 	.word	0x0000000c


	//----- nvinfo : EIATTR_FRAME_SIZE
	.align		4
.L_1:
        /*000c*/ 	.byte	0x04, 0x11
        /*000e*/ 	.short	(.L_3 - .L_2)
	.align		4
.L_2:
        /*0010*/ 	.word	index@(_Z9test_ProgPiS_i)
        /*0014*/ 	.word	0x00000000


	//----- nvinfo : EIATTR_MIN_STACK_SIZE
	.align		4
.L_3:
        /*0018*/ 	.byte	0x04, 0x12
        /*001a*/ 	.short	(.L_5 - .L_4)
	.align		4
.L_4:
        /*001c*/ 	.word	index@(_Z9test_ProgPiS_i)
        /*0020*/ 	.word	0x00000000
.L_5:


//--------------------- .nv.compat                --------------------------
	.section	.nv.compat,"",@"SHT_CUDA_COMPAT_INFO"
	.align	4
        /*0000*/ 	.byte	0x02, 0x09, 0x00, 0x00, 0x02, 0x02, 0x01, 0x00, 0x02, 0x05, 0x05, 0x00, 0x03, 0x07, 0x01, 0x01
        /*0010*/ 	.byte	0x02, 0x03, 0x00, 0x00, 0x02, 0x06, 0x01, 0x00, 0x04, 0x0b, 0x08, 0x00, 0x09, 0x00, 0x00, 0x00
        /*0020*/ 	.byte	0x00, 0x00, 0x00, 0x00


//--------------------- .nv.info._Z9test_ProgPiS_i --------------------------
	.section	.nv.info._Z9test_ProgPiS_i,"",@"SHT_CUDA_INFO"
	.sectionflags	@""
	.align	4


	//----- nvinfo : EIATTR_CUDA_API_VERSION
	.align		4
        /*0000*/ 	.byte	0x04, 0x37
        /*0002*/ 	.short	(.L_7 - .L_6)
.L_6:
        /*0004*/ 	.word	0x00000082


	//----- nvinfo : EIATTR_KPARAM_INFO
	.align		4
.L_7:
        /*0008*/ 	.byte	0x04, 0x17
        /*000a*/ 	.short	(.L_9 - .L_8)
.L_8:
        /*000c*/ 	.word	0x00000000
        /*0010*/ 	.short	0x0002
        /*0012*/ 	.short	0x0010
        /*0014*/ 	.byte	0x00, 0xf0, 0x11, 0x00


	//----- nvinfo : EIATTR_KPARAM_INFO
	.align		4
.L_9:
        /*0018*/ 	.byte	0x04, 0x17
        /*001a*/ 	.short	(.L_11 - .L_10)
.L_10:
        /*001c*/ 	.word	0x00000000
        /*0020*/ 	.short	0x0001
        /*0022*/ 	.short	0x0008
        /*0024*/ 	.byte	0x00, 0xf5, 0x21, 0x00


	//----- nvinfo : EIATTR_KPARAM_INFO
	.align		4
.L_11:
        /*0028*/ 	.byte	0x04, 0x17
        /*002a*/ 	.short	(.L_13 - .L_12)
.L_12:
        /*002c*/ 	.word	0x00000000
        /*0030*/ 	.short	0x0000
        /*0032*/ 	.short	0x0000
        /*0034*/ 	.byte	0x00, 0xf5, 0x21, 0x00


	//----- nvinfo : EIATTR_SPARSE_MMA_MASK
	.align		4
.L_13:
        /*0038*/ 	.byte	0x03, 0x50
        /*003a*/ 	.short	0x0000


	//----- nvinfo : EIATTR_MAXREG_COUNT
	.align		4
        /*003c*/ 	.byte	0x03, 0x1b
        /*003e*/ 	.short	0x00ff


	//----- nvinfo : EIATTR_NUM_BARRIERS
	.align		4
        /*0040*/ 	.byte	0x02, 0x4c
        /*0042*/ 	.byte	0x01
	.zero		1


	//----- nvinfo : EIATTR_MERCURY_ISA_VERSION
	.align		4
        /*0044*/ 	.byte	0x03, 0x5f
        /*0046*/ 	.short	0x0101


	//----- nvinfo : EIATTR_VRC_CTA_INIT_COUNT
	.align		4
        /*0048*/ 	.byte	0x02, 0x4a
	.zero		1
	.zero		1


	//----- nvinfo : EIATTR_EXIT_INSTR_OFFSETS
	.align		4
        /*004c*/ 	.byte	0x04, 0x1c
        /*004e*/ 	.short	(.L_15 - .L_14)


	//   ....[0]....
.L_14:
        /*0050*/ 	.word	0x000000e0


	//----- nvinfo : EIATTR_CBANK_PARAM_SIZE
	.align		4
.L_15:
        /*0054*/ 	.byte	0x03, 0x19
        /*0056*/ 	.short	0x0014


	//----- nvinfo : EIATTR_PARAM_CBANK
	.align		4
        /*0058*/ 	.byte	0x04, 0x0a
        /*005a*/ 	.short	(.L_17 - .L_16)
	.align		4
.L_16:
        /*005c*/ 	.word	index@(.nv.constant0._Z9test_ProgPiS_i)
        /*0060*/ 	.short	0x0380
        /*0062*/ 	.short	0x0014


	//----- nvinfo : EIATTR_SW_WAR
	.align		4
.L_17:
        /*0064*/ 	.byte	0x04, 0x36
        /*0066*/ 	.short	(.L_19 - .L_18)
.L_18:
        /*0068*/ 	.word	0x00000008
.L_19:


//--------------------- .nv.callgraph             --------------------------
	.section	.nv.callgraph,"",@"SHT_CUDA_CALLGRAPH"
	.align	4
	.sectionentsize	8
	.align		4
        /*0000*/ 	.word	0x00000000
	.align		4
        /*0004*/ 	.word	0xffffffff
	.align		4
        /*0008*/ 	.word	0x00000000
	.align		4
        /*000c*/ 	.word	0xfffffffe
	.align		4
        /*0010*/ 	.word	0x00000000
	.align		4
        /*0014*/ 	.word	0xfffffffd
	.align		4
        /*0018*/ 	.word	0x00000000
	.align		4
        /*001c*/ 	.word	0xfffffffc


//--------------------- .text._Z9test_ProgPiS_i   --------------------------
	.section	.text._Z9test_ProgPiS_i,"ax",@progbits
	.align	128
        .global         _Z9test_ProgPiS_i
        .type           _Z9test_ProgPiS_i,@function
        .size           _Z9test_ProgPiS_i,(.L_x_1 - _Z9test_ProgPiS_i)
        .other          _Z9test_ProgPiS_i,@"STO_CUDA_ENTRY STV_DEFAULT"
_Z9test_ProgPiS_i:
.text._Z9test_ProgPiS_i:
[----:B------:R-:W-:Y:S01]  /*0000*/  LDC R1, c[0x0][0x37c] ;  /* 0x0000df00ff017b82 */ /* 0x000fe20000000800 */
[----:B------:R-:W0:Y:S07]  /*0010*/  S2R R7, SR_TID.X ;  /* 0x0000000000077919 */ /* 0x000e2e0000002100 */
[----:B------:R-:W0:Y:S01]  /*0020*/  LDC.64 R2, c[0x0][0x380] ;  /* 0x0000e000ff027b82 */ /* 0x000e220000000a00 */
[----:B------:R-:W1:Y:S07]  /*0030*/  LDCU.64 UR4, c[0x0][0x358] ;  /* 0x00006b00ff0477ac */ /* 0x000e6e0008000a00 */
[----:B------:R-:W2:Y:S01]  /*0040*/  LDC.64 R4, c[0x0][0x388] ;  /* 0x0000e200ff047b82 */ /* 0x000ea20000000a00 */
[----:B0-----:R-:W-:-:S04]  /*0050*/  IMAD.WIDE.U32 R2, R7, 0x4, R2 ;  /* 0x0000000407027825 */ /* 0x001fc800078e0002 */
[----:B--2---:R-:W-:Y:S01]  /*0060*/  IMAD.WIDE.U32 R4, R7, 0x4, R4 ;  /* 0x0000000407047825 */ /* 0x004fe200078e0004 */
[----:B-1----:R-:W2:Y:S04]  /*0070*/  LDG.E R0, desc[UR4][R2.64+0x4] ;  /* 0x0000040402007981 */ /* 0x002ea8000c1e1900 */
[----:B------:R-:W2:Y:S01]  /*0080*/  LDG.E R7, desc[UR4][R4.64+0x4] ;  /* 0x0000040404077981 */ /* 0x000ea2000c1e1900 */
[----:B------:R-:W-:Y:S01]  /*0090*/  BAR.SYNC.DEFER_BLOCKING 0x0 ;  /* 0x0000000000007b1d */ /* 0x000fe20000010000 */
[CC--:B--2---:R-:W-:Y:S02]  /*00a0*/  IADD3 R9, PT, PT, R0.reuse, R7.reuse, RZ ;  /* 0x0000000700097210 */ /* 0x0c4fe40007ffe0ff */
[----:B------:R-:W-:-:S03]  /*00b0*/  IADD3 R7, PT, PT, -R0, R7, RZ ;  /* 0x0000000700077210 */ /* 0x000fc60007ffe1ff */
[----:B------:R-:W-:Y:S04]  /*00c0*/  STG.E desc[UR4][R4.64], R9 ;  /* 0x0000000904007986 */ /* 0x000fe8000c101904 */
[----:B------:R-:W-:Y:S01]  /*00d0*/  STG.E desc[UR4][R2.64], R7 ;  /* 0x0000000702007986 */ /* 0x000fe2000c101904 */
[----:B------:R-:W-:Y:S05]  /*00e0*/  EXIT ;  /* 0x000000000000794d */ /* 0x000fea0003800000 */
.L_x_0:
[----:B------:R-:W-:-:S00]  /*00f0*/  BRA `(.L_x_0) ;  /* 0xfffffffc00fc7947 */ /* 0x000fc0000383ffff */
[----:B------:R-:W-:-:S00]  /*0100*/  NOP ;  /* 0x0000000000007918 */ /* 0x000fc00000000000 */
[----:B------:R-:W-:-:S00]  /*0110*/  NOP ;  /* 0x0000000000007918 */ /* 0x000fc00000000000 */
[----:B------:R-:W-:-:S00]  /*0120*/  NOP ;  /* 0x0000000000007918 */ /* 0x000fc00000000000 */
[----:B------:R-:W-:-:S00]  /*0130*/  NOP ;  /* 0x0000000000007918 */ /* 0x000fc00000000000 */
[----:B------:R-:W-:-:S00]  /*0140*/  NOP ;  /* 0x0000000000007918 */ /* 0x000fc00000000000 */
[----:B------:R-:W-:-:S00]  /*0150*/  NOP ;  /* 0x0000000000007918 */ /* 0x000fc00000000000 */
[----:B------:R-:W-:-:S00]  /*0160*/  NOP ;  /* 0x0000000000007918 */ /* 0x000fc00000000000 */
[----:B------:R-:W-:-:S00]  /*0170*/  NOP ;  /* 0x0000000000007918 */ /* 0x000fc00000000000 */
.L_x_1:


//--------------------- .nv.shared.reserved.0     --------------------------
	.section	.nv.shared.reserved.0,"aw",@nobits
	.weak		__nv_reservedSMEM_offset_0_alias
	.size		__nv_reservedSMEM_offset_0_alias, 0, 64
	.other		__nv_reservedSMEM_offset_0_alias,@"STO_CUDA_RESERVED_SHARED STV_DEFAULT"
__nv_reservedSMEM_offset_0_alias:
	.zero		0
	.zero		64


//--------------------- .nv.constant0._Z9test_ProgPiS_i --------------------------
	.section	.nv.constant0._Z9test_ProgPiS_i,"a",@progbits
	.sectionflags	@""
	.align	4
.nv.constant0._Z9test_ProgPiS_i:
	.zero		916


//--------------------- SYMBOLS --------------------------

	.type		.nv.reservedSmem.offset0,@object
	.size		.nv.reservedSmem.offset0,0x4
